//
// Generated by NVIDIA NVVM Compiler
//
// Compiler Build ID: CL-36424714
// Cuda compilation tools, release 13.0, V13.0.88
// Based on NVVM 20.0.0
//

.version 9.0
.target sm_100
.address_size 64

	// .globl	_Z19kernel_bitonic_sortPiiii

.visible .entry _Z19kernel_bitonic_sortPiiii(
	.param .u64 .ptr .align 1 _Z19kernel_bitonic_sortPiiii_param_0,
	.param .u32 _Z19kernel_bitonic_sortPiiii_param_1,
	.param .u32 _Z19kernel_bitonic_sortPiiii_param_2,
	.param .u32 _Z19kernel_bitonic_sortPiiii_param_3
)
{
	.reg .pred 	%p<5>;
	.reg .b32 	%r<25>;
	.reg .b64 	%rd<11>;

	ld.param.u64 	%rd6, [_Z19kernel_bitonic_sortPiiii_param_0];
	ld.param.u32 	%r9, [_Z19kernel_bitonic_sortPiiii_param_1];
	ld.param.u32 	%r7, [_Z19kernel_bitonic_sortPiiii_param_2];
	ld.param.u32 	%r8, [_Z19kernel_bitonic_sortPiiii_param_3];
	cvta.to.global.u64 	%rd1, %rd6;
	mov.u32 	%r10, %ctaid.x;
	mov.u32 	%r11, %ntid.x;
	mov.u32 	%r12, %tid.x;
	mad.lo.s32 	%r1, %r10, %r11, %r12;
	shr.u32 	%r13, %r9, 31;
	add.s32 	%r14, %r9, %r13;
	shr.s32 	%r15, %r14, 1;
	setp.ge.s32 	%p1, %r1, %r15;
	@%p1 bra 	$L__BB0_6;
	mov.b32 	%r16, -1;
	shl.b32 	%r17, %r16, %r8;
	and.b32  	%r18, %r17, %r1;
	add.s32 	%r2, %r18, %r1;
	shr.u32 	%r19, %r1, %r7;
	and.b32  	%r20, %r19, 1;
	setp.eq.b32 	%p2, %r20, 1;
	@%p2 bra 	$L__BB0_4;
	mul.wide.s32 	%rd9, %r2, 4;
	add.s64 	%rd2, %rd1, %rd9;
	ld.global.u32 	%r3, [%rd2];
	mov.b32 	%r23, 1;
	shl.b32 	%r24, %r23, %r8;
	mul.wide.s32 	%rd10, %r24, 4;
	add.s64 	%rd3, %rd2, %rd10;
	ld.global.u32 	%r4, [%rd3];
	setp.le.s32 	%p4, %r3, %r4;
	@%p4 bra 	$L__BB0_6;
	st.global.u32 	[%rd2], %r4;
	st.global.u32 	[%rd3], %r3;
	bra.uni 	$L__BB0_6;
$L__BB0_4:
	mul.wide.s32 	%rd7, %r2, 4;
	add.s64 	%rd4, %rd1, %rd7;
	ld.global.u32 	%r5, [%rd4];
	mov.b32 	%r21, 1;
	shl.b32 	%r22, %r21, %r8;
	mul.wide.s32 	%rd8, %r22, 4;
	add.s64 	%rd5, %rd4, %rd8;
	ld.global.u32 	%r6, [%rd5];
	setp.ge.s32 	%p3, %r5, %r6;
	@%p3 bra 	$L__BB0_6;
	st.global.u32 	[%rd4], %r6;
	st.global.u32 	[%rd5], %r5;
$L__BB0_6:
	ret;

}


// ===== COMPILED SASS (sm_100) =====

	.target	sm_100

	.elftype	@"ET_EXEC"


//--------------------- .note.nv.tkinfo           --------------------------
	.section	.note.nv.tkinfo,"",@"SHT_NOTE"
	.sectionflags	@"SHF_NOTE_NV_TKINFO"
	.tkinfo
        /*0018*/ 	.word	0x00000002
        /*0030*/ 	.string	""
        /*0030*/ 	.string	"ptxas"
        /*0030*/ 	.string	"Cuda compilation tools, release 13.0, V13.0.88"
        /*0030*/ 	.string	"Build cuda_13.0.r13.0/compiler.36424714_0"
        /*0030*/ 	.string	"-arch sm_100 -m 64 "



//--------------------- .note.nv.cuinfo           --------------------------
	.section	.note.nv.cuinfo,"",@"SHT_NOTE"
	.sectionflags	@"SHF_NOTE_NV_CUINFO"
        /*0018*/ 	.short	0x0002
        /*001a*/ 	.short	0x0064
        /*001c*/ 	.short	0x0082
	.zero		2


//--------------------- .nv.info                  --------------------------
	.section	.nv.info,"",@"SHT_CUDA_INFO"
	.align	4


	//----- nvinfo : EIATTR_REGCOUNT
	.align		4
        /*0000*/ 	.byte	0x04, 0x2f
        /*0002*/ 	.short	(.L_1 - .L_0)
	.align		4
.L_0:
        /*0004*/ 	.word	index@(_Z19kernel_bitonic_sortPiiii)
        /*0008*/ 	.word	0x0000000a


	//----- nvinfo : EIATTR_FRAME_SIZE
	.align		4
.L_1:
        /*000c*/ 	.byte	0x04, 0x11
        /*000e*/ 	.short	(.L_3 - .L_2)
	.align		4
.L_2:
        /*0010*/ 	.word	index@(_Z19kernel_bitonic_sortPiiii)
        /*0014*/ 	.word	0x00000000


	//----- nvinfo : EIATTR_MIN_STACK_SIZE
	.align		4
.L_3:
        /*0018*/ 	.byte	0x04, 0x12
        /*001a*/ 	.short	(.L_5 - .L_4)
	.align		4
.L_4:
        /*001c*/ 	.word	index@(_Z19kernel_bitonic_sortPiiii)
        /*0020*/ 	.word	0x00000000
.L_5:


//--------------------- .nv.compat                --------------------------
	.section	.nv.compat,"",@"SHT_CUDA_COMPAT_INFO"
	.align	4
        /*0000*/ 	.byte	0x02, 0x09, 0x00, 0x00, 0x02, 0x02, 0x01, 0x00, 0x02, 0x05, 0x05, 0x00, 0x03, 0x07, 0x01, 0x01
        /*0010*/ 	.byte	0x02, 0x03, 0x00, 0x00, 0x02, 0x06, 0x01, 0x00, 0x04, 0x0b, 0x08, 0x00, 0x09, 0x00, 0x00, 0x00
        /*0020*/ 	.byte	0x00, 0x00, 0x00, 0x00


//--------------------- .nv.info._Z19kernel_bitonic_sortPiiii --------------------------
	.section	.nv.info._Z19kernel_bitonic_sortPiiii,"",@"SHT_CUDA_INFO"
	.sectionflags	@""
	.align	4


	//----- nvinfo : EIATTR_CUDA_API_VERSION
	.align		4
        /*0000*/ 	.byte	0x04, 0x37
        /*0002*/ 	.short	(.L_7 - .L_6)
.L_6:
        /*0004*/ 	.word	0x00000082


	//----- nvinfo : EIATTR_KPARAM_INFO
	.align		4
.L_7:
        /*0008*/ 	.byte	0x04, 0x17
        /*000a*/ 	.short	(.L_9 - .L_8)
.L_8:
        /*000c*/ 	.word	0x00000000
        /*0010*/ 	.short	0x0003
        /*0012*/ 	.short	0x0010
        /*0014*/ 	.byte	0x00, 0xf0, 0x11, 0x00


	//----- nvinfo : EIATTR_KPARAM_INFO
	.align		4
.L_9:
        /*0018*/ 	.byte	0x04, 0x17
        /*001a*/ 	.short	(.L_11 - .L_10)
.L_10:
        /*001c*/ 	.word	0x00000000
        /*0020*/ 	.short	0x0002
        /*0022*/ 	.short	0x000c
        /*0024*/ 	.byte	0x00, 0xf0, 0x11, 0x00


	//----- nvinfo : EIATTR_KPARAM_INFO
	.align		4
.L_11:
        /*0028*/ 	.byte	0x04, 0x17
        /*002a*/ 	.short	(.L_13 - .L_12)
.L_12:
        /*002c*/ 	.word	0x00000000
        /*0030*/ 	.short	0x0001
        /*0032*/ 	.short	0x0008
        /*0034*/ 	.byte	0x00, 0xf0, 0x11, 0x00


	//----- nvinfo : EIATTR_KPARAM_INFO
	.align		4
.L_13:
        /*0038*/ 	.byte	0x04, 0x17
        /*003a*/ 	.short	(.L_15 - .L_14)
.L_14:
        /*003c*/ 	.word	0x00000000
        /*0040*/ 	.short	0x0000
        /*0042*/ 	.short	0x0000
        /*0044*/ 	.byte	0x00, 0xf5, 0x21, 0x00


	//----- nvinfo : EIATTR_SPARSE_MMA_MASK
	.align		4
.L_15:
        /*0048*/ 	.byte	0x03, 0x50
        /*004a*/ 	.short	0x0000


	//----- nvinfo : EIATTR_MAXREG_COUNT
	.align		4
        /*004c*/ 	.byte	0x03, 0x1b
        /*004e*/ 	.short	0x00ff


	//----- nvinfo : EIATTR_MERCURY_ISA_VERSION
	.align		4
        /*0050*/ 	.byte	0x03, 0x5f
        /*0052*/ 	.short	0x0101


	//----- nvinfo : EIATTR_VRC_CTA_INIT_COUNT
	.align		4
        /*0054*/ 	.byte	0x02, 0x4a
	.zero		1
	.zero		1


	//----- nvinfo : EIATTR_EXIT_INSTR_OFFSETS
	.align		4
        /*0058*/ 	.byte	0x04, 0x1c
        /*005a*/ 	.short	(.L_17 - .L_16)


	//   ....[0]....
.L_16:
        /*005c*/ 	.word	0x00000090


	//   ....[1]....
        /*0060*/ 	.word	0x000001d0


	//   ....[2]....
        /*0064*/ 	.word	0x00000200


	//   ....[3]....
        /*0068*/ 	.word	0x00000290


	//   ....[4]....
        /*006c*/ 	.word	0x000002c0


	//----- nvinfo : EIATTR_CRS_STACK_SIZE
	.align		4
.L_17:
        /*0070*/ 	.byte	0x04, 0x1e
        /*0072*/ 	.short	(.L_19 - .L_18)
.L_18:
        /*0074*/ 	.word	0x00000000


	//----- nvinfo : EIATTR_CBANK_PARAM_SIZE
	.align		4
.L_19:
        /*0078*/ 	.byte	0x03, 0x19
        /*007a*/ 	.short	0x0014


	//----- nvinfo : EIATTR_PARAM_CBANK
	.align		4
        /*007c*/ 	.byte	0x04, 0x0a
        /*007e*/ 	.short	(.L_21 - .L_20)
	.align		4
.L_20:
        /*0080*/ 	.word	index@(.nv.constant0._Z19kernel_bitonic_sortPiiii)
        /*0084*/ 	.short	0x0380
        /*0086*/ 	.short	0x0014


	//----- nvinfo : EIATTR_SW_WAR
	.align		4
.L_21:
        /*0088*/ 	.byte	0x04, 0x36
        /*008a*/ 	.short	(.L_23 - .L_22)
.L_22:
        /*008c*/ 	.word	0x00000008
.L_23:


//--------------------- .nv.callgraph             --------------------------
	.section	.nv.callgraph,"",@"SHT_CUDA_CALLGRAPH"
	.align	4
	.sectionentsize	8
	.align		4
        /*0000*/ 	.word	0x00000000
	.align		4
        /*0004*/ 	.word	0xffffffff
	.align		4
        /*0008*/ 	.word	0x00000000
	.align		4
        /*000c*/ 	.word	0xfffffffe
	.align		4
        /*0010*/ 	.word	0x00000000
	.align		4
        /*0014*/ 	.word	0xfffffffd
	.align		4
        /*0018*/ 	.word	0x00000000
	.align		4
        /*001c*/ 	.word	0xfffffffc


//--------------------- .text._Z19kernel_bitonic_sortPiiii --------------------------
	.section	.text._Z19kernel_bitonic_sortPiiii,"ax",@progbits
	.align	128
        .global         _Z19kernel_bitonic_sortPiiii
        .type           _Z19kernel_bitonic_sortPiiii,@function
        .size           _Z19kernel_bitonic_sortPiiii,(.L_x_2 - _Z19kernel_bitonic_sortPiiii)
        .other          _Z19kernel_bitonic_sortPiiii,@"STO_CUDA_ENTRY STV_DEFAULT"
_Z19kernel_bitonic_sortPiiii:
.text._Z19kernel_bitonic_sortPiiii:
[----:B------:R-:W-:Y:S01]  /*0000*/  LDC R1, c[0x0][0x37c] ;  /* 0x0000df00ff017b82 */ /* 0x000fe20000000800 */
[----:B------:R-:W0:Y:S07]  /*0010*/  S2R R3, SR_TID.X ;  /* 0x0000000000037919 */ /* 0x000e2e0000002100 */
[----:B------:R-:W0:Y:S01]  /*0020*/  S2UR UR5, SR_CTAID.X ;  /* 0x00000000000579c3 */ /* 0x000e220000002500 */
[----:B------:R-:W1:Y:S07]  /*0030*/  LDCU UR4, c[0x0][0x388] ;  /* 0x00007100ff0477ac */ /* 0x000e6e0008000800 */
[----:B------:R-:W0:Y:S01]  /*0040*/  LDC R0, c[0x0][0x360] ;  /* 0x0000d800ff007b82 */ /* 0x000e220000000800 */
[----:B-1----:R-:W-:-:S04]  /*0050*/  ULEA.HI UR4, UR4, UR4, URZ, 0x1 ;  /* 0x0000000404047291 */ /* 0x002fc8000f8f08ff */
[----:B------:R-:W-:Y:S01]  /*0060*/  USHF.R.S32.HI UR4, URZ, 0x1, UR4 ;  /* 0x00000001ff047899 */ /* 0x000fe20008011404 */
[----:B0-----:R-:W-:-:S05]  /*0070*/  IMAD R0, R0, UR5, R3 ;  /* 0x0000000500007c24 */ /* 0x001fca000f8e0203 */
[----:B------:R-:W-:-:S13]  /*0080*/  ISETP.GE.AND P0, PT, R0, UR4, PT ;  /* 0x0000000400007c0c */ /* 0x000fda000bf06270 */
[----:B------:R-:W-:Y:S05]  /*0090*/  @P0 EXIT ;  /* 0x000000000000094d */ /* 0x000fea0003800000 */
[----:B------:R-:W0:Y:S01]  /*00a0*/  LDCU UR4, c[0x0][0x38c] ;  /* 0x00007180ff0477ac */ /* 0x000e220008000800 */
[----:B------:R-:W1:Y:S01]  /*00b0*/  LDCU UR6, c[0x0][0x390] ;  /* 0x00007200ff0677ac */ /* 0x000e620008000800 */
[----:B0-----:R-:W-:Y:S01]  /*00c0*/  SHF.R.U32.HI R2, RZ, UR4, R0 ;  /* 0x00000004ff027c19 */ /* 0x001fe20008011600 */
[----:B------:R-:W-:-:S03]  /*00d0*/  UMOV UR4, 0xffffffff ;  /* 0xffffffff00047882 */ /* 0x000fc60000000000 */
[----:B------:R-:W-:Y:S01]  /*00e0*/  LOP3.LUT R2, R2, 0x1, RZ, 0xc0, !PT ;  /* 0x0000000102027812 */ /* 0x000fe200078ec0ff */
[----:B-1----:R-:W-:-:S03]  /*00f0*/  USHF.L.U32 UR4, UR4, UR6, URZ ;  /* 0x0000000604047299 */ /* 0x002fc600080006ff */
[----:B------:R-:W-:-:S03]  /*0100*/  ISETP.NE.U32.AND P0, PT, R2, 0x1, PT ;  /* 0x000000010200780c */ /* 0x000fc60003f05070 */
[----:B------:R-:W-:-:S05]  /*0110*/  LOP3.LUT R3, R0, UR4, RZ, 0xc0, !PT ;  /* 0x0000000400037c12 */ /* 0x000fca000f8ec0ff */
[----:B------:R-:W0:Y:S01]  /*0120*/  LDCU.64 UR4, c[0x0][0x358] ;  /* 0x00006b00ff0477ac */ /* 0x000e220008000a00 */
[----:B------:R-:W-:-:S04]  /*0130*/  IMAD.IADD R5, R0, 0x1, R3 ;  /* 0x0000000100057824 */ /* 0x000fc800078e0203 */
[----:B------:R-:W-:Y:S05]  /*0140*/  @!P0 BRA `(.L_x_0) ;  /* 0x0000000000308947 */ /* 0x000fea0003800000 */
[----:B------:R-:W1:Y:S01]  /*0150*/  LDC.64 R2, c[0x0][0x380] ;  /* 0x0000e000ff027b82 */ /* 0x000e620000000a00 */
[----:B------:R-:W-:Y:S02]  /*0160*/  IMAD.MOV.U32 R0, RZ, RZ, 0x1 ;  /* 0x00000001ff007424 */ /* 0x000fe400078e00ff */
[----:B-1----:R-:W-:-:S03]  /*0170*/  IMAD.WIDE R2, R5, 0x4, R2 ;  /* 0x0000000405027825 */ /* 0x002fc600078e0202 */
[----:B------:R-:W-:Y:S02]  /*0180*/  SHF.L.U32 R5, R0, UR6, RZ ;  /* 0x0000000600057c19 */ /* 0x000fe400080006ff */
[----:B0-----:R-:W2:Y:S03]  /*0190*/  LDG.E R7, desc[UR4][R2.64] ;  /* 0x0000000402077981 */ /* 0x001ea6000c1e1900 */
[----:B------:R-:W-:-:S05]  /*01a0*/  IMAD.WIDE R4, R5, 0x4, R2 ;  /* 0x0000000405047825 */ /* 0x000fca00078e0202 */
[----:B------:R-:W2:Y:S02]  /*01b0*/  LDG.E R0, desc[UR4][R4.64] ;  /* 0x0000000404007981 */ /* 0x000ea4000c1e1900 */
[----:B--2---:R-:W-:-:S13]  /*01c0*/  ISETP.GT.AND P0, PT, R7, R0, PT ;  /* 0x000000000700720c */ /* 0x004fda0003f04270 */
[----:B------:R-:W-:Y:S05]  /*01d0*/  @!P0 EXIT ;  /* 0x000000000000894d */ /* 0x000fea0003800000 */
[----:B------:R-:W-:Y:S04]  /*01e0*/  STG.E desc[UR4][R2.64], R0 ;  /* 0x0000000002007986 */ /* 0x000fe8000c101904 */
[----:B------:R-:W-:Y:S01]  /*01f0*/  STG.E desc[UR4][R4.64], R7 ;  /* 0x0000000704007986 */ /* 0x000fe2000c101904 */
[----:B------:R-:W-:Y:S05]  /*0200*/  EXIT ;  /* 0x000000000000794d */ /* 0x000fea0003800000 */
.L_x_0:
[----:B------:R-:W1:Y:S01]  /*0210*/  LDC.64 R2, c[0x0][0x380] ;  /* 0x0000e000ff027b82 */ /* 0x000e620000000a00 */
[----:B------:R-:W-:Y:S02]  /*0220*/  IMAD.MOV.U32 R0, RZ, RZ, 0x1 ;  /* 0x00000001ff007424 */ /* 0x000fe400078e00ff */
[----:B-1----:R-:W-:-:S03]  /*0230*/  IMAD.WIDE R2, R5, 0x4, R2 ;  /* 0x0000000405027825 */ /* 0x002fc600078e0202 */
[----:B------:R-:W-:Y:S02]  /*0240*/  SHF.L.U32 R5, R0, UR6, RZ ;  /* 0x0000000600057c19 */ /* 0x000fe400080006ff */
[----:B0-----:R-:W2:Y:S03]  /*0250*/  LDG.E R7, desc[UR4][R2.64] ;  /* 0x0000000402077981 */ /* 0x001ea6000c1e1900 */
[----:B------:R-:W-:-:S05]  /*0260*/  IMAD.WIDE R4, R5, 0x4, R2 ;  /* 0x0000000405047825 */ /* 0x000fca00078e0202 */
[----:B------:R-:W2:Y:S02]  /*0270*/  LDG.E R0, desc[UR4][R4.64] ;  /* 0x0000000404007981 */ /* 0x000ea4000c1e1900 */
[----:B--2---:R-:W-:-:S13]  /*0280*/  ISETP.GE.AND P0, PT, R7, R0, PT ;  /* 0x000000000700720c */ /* 0x004fda0003f06270 */
[----:B------:R-:W-:Y:S05]  /*0290*/  @P0 EXIT ;  /* 0x000000000000094d */ /* 0x000fea0003800000 */
[----:B------:R-:W-:Y:S04]  /*02a0*/  STG.E desc[UR4][R2.64], R0 ;  /* 0x0000000002007986 */ /* 0x000fe8000c101904 */
[----:B------:R-:W-:Y:S01]  /*02b0*/  STG.E desc[UR4][R4.64], R7 ;  /* 0x0000000704007986 */ /* 0x000fe2000c101904 */
[----:B------:R-:W-:Y:S05]  /*02c0*/  EXIT ;  /* 0x000000000000794d */ /* 0x000fea0003800000 */
.L_x_1:
[----:B------:R-:W-:-:S00]  /*02d0*/  BRA `(.L_x_1) ;  /* 0xfffffffc00fc7947 */ /* 0x000fc0000383ffff */
[----:B------:R-:W-:-:S00]  /*02e0*/  NOP ;  /* 0x0000000000007918 */ /* 0x000fc00000000000 */
        /* <DEDUP_REMOVED lines=9> */
.L_x_2:


//--------------------- .nv.shared.reserved.0     --------------------------
	.section	.nv.shared.reserved.0,"aw",@nobits
	.weak		__nv_reservedSMEM_offset_0_alias
	.size		__nv_reservedSMEM_offset_0_alias, 0, 64
	.other		__nv_reservedSMEM_offset_0_alias,@"STO_CUDA_RESERVED_SHARED STV_DEFAULT"
__nv_reservedSMEM_offset_0_alias:
	.zero		0
	.zero		64


//--------------------- .nv.constant0._Z19kernel_bitonic_sortPiiii --------------------------
	.section	.nv.constant0._Z19kernel_bitonic_sortPiiii,"a",@progbits
	.sectionflags	@""
	.align	4
.nv.constant0._Z19kernel_bitonic_sortPiiii:
	.zero		916


//--------------------- SYMBOLS --------------------------

	.type		.nv.reservedSmem.offset0,@object
	.size		.nv.reservedSmem.offset0,0x4
